	.headerflags	@"EF_CUDA_TEXMODE_UNIFIED EF_CUDA_64BIT_ADDRESS EF_CUDA_ACCELERATORS EF_CUDA_SM90 EF_CUDA_VIRTUAL_SM(EF_CUDA_SM90)"
	.elftype	@"ET_EXEC"


//--------------------- .nv.info                  --------------------------
	.section	.nv.info,"",@"SHT_CUDA_INFO"
	.align	4


	//----- nvinfo : EIATTR_REGCOUNT
	.align		4
        /*0000*/ 	.byte	0x04, 0x2f
        /*0002*/ 	.short	(.L_3 - .L_2)
	.align		4
.L_2:
        /*0004*/ 	.word	index@(triton_poi_fused__native_batch_norm_legit_no_training_relu_5)
        /*0008*/ 	.word	0x00000016


	//----- nvinfo : EIATTR_MIN_STACK_SIZE
	.align		4
.L_3:
        /*000c*/ 	.byte	0x04, 0x12
        /*000e*/ 	.short	(.L_5 - .L_4)
	.align		4
.L_4:
        /*0010*/ 	.word	index@(triton_poi_fused__native_batch_norm_legit_no_training_relu_5)
        /*0014*/ 	.word	0x00000000


	//----- nvinfo : EIATTR_FRAME_SIZE
	.align		4
.L_5:
        /*0018*/ 	.byte	0x04, 0x11
        /*001a*/ 	.short	(.L_7 - .L_6)
	.align		4
.L_6:
        /*001c*/ 	.word	index@(triton_poi_fused__native_batch_norm_legit_no_training_relu_5)
        /*0020*/ 	.word	0x00000000


	//----- nvinfo : EIATTR_MIN_STACK_SIZE
	.align		4
.L_7:
        /*0024*/ 	.byte	0x04, 0x12
        /*0026*/ 	.short	(.L_9 - .L_8)
	.align		4
.L_8:
        /*0028*/ 	.word	index@(triton_poi_fused__native_batch_norm_legit_no_training_relu_5)
        /*002c*/ 	.word	0x00000000
.L_9:


//--------------------- .nv.info.triton_poi_fused__native_batch_norm_legit_no_training_relu_5 --------------------------
	.section	.nv.info.triton_poi_fused__native_batch_norm_legit_no_training_relu_5,"",@"SHT_CUDA_INFO"
	.sectionflags	@""
	.align	4


	//----- nvinfo : EIATTR_CUDA_API_VERSION
	.align		4
        /*0000*/ 	.byte	0x04, 0x37
        /*0002*/ 	.short	(.L_11 - .L_10)
.L_10:
        /*0004*/ 	.word	0x0000007c


	//----- nvinfo : EIATTR_KPARAM_INFO
	.align		4
.L_11:
        /*0008*/ 	.byte	0x04, 0x17
        /*000a*/ 	.short	(.L_13 - .L_12)
.L_12:
        /*000c*/ 	.word	0x00000000
        /*0010*/ 	.short	0x0006
        /*0012*/ 	.short	0x0030
        /*0014*/ 	.byte	0x00, 0xf0, 0x11, 0x00


	//----- nvinfo : EIATTR_KPARAM_INFO
	.align		4
.L_13:
        /*0018*/ 	.byte	0x04, 0x17
        /*001a*/ 	.short	(.L_15 - .L_14)
.L_14:
        /*001c*/ 	.word	0x00000000
        /*0020*/ 	.short	0x0005
        /*0022*/ 	.short	0x0028
        /*0024*/ 	.byte	0x00, 0xf4, 0x21, 0x00


	//----- nvinfo : EIATTR_KPARAM_INFO
	.align		4
.L_15:
        /*0028*/ 	.byte	0x04, 0x17
        /*002a*/ 	.short	(.L_17 - .L_16)
.L_16:
        /*002c*/ 	.word	0x00000000
        /*0030*/ 	.short	0x0004
        /*0032*/ 	.short	0x0020
        /*0034*/ 	.byte	0x00, 0xf4, 0x21, 0x00


	//----- nvinfo : EIATTR_KPARAM_INFO
	.align		4
.L_17:
        /*0038*/ 	.byte	0x04, 0x17
        /*003a*/ 	.short	(.L_19 - .L_18)
.L_18:
        /*003c*/ 	.word	0x00000000
        /*0040*/ 	.short	0x0003
        /*0042*/ 	.short	0x0018
        /*0044*/ 	.byte	0x00, 0xf4, 0x21, 0x00


	//----- nvinfo : EIATTR_KPARAM_INFO
	.align		4
.L_19:
        /*0048*/ 	.byte	0x04, 0x17
        /*004a*/ 	.short	(.L_21 - .L_20)
.L_20:
        /*004c*/ 	.word	0x00000000
        /*0050*/ 	.short	0x0002
        /*0052*/ 	.short	0x0010
        /*0054*/ 	.byte	0x00, 0xf4, 0x21, 0x00


	//----- nvinfo : EIATTR_KPARAM_INFO
	.align		4
.L_21:
        /*0058*/ 	.byte	0x04, 0x17
        /*005a*/ 	.short	(.L_23 - .L_22)
.L_22:
        /*005c*/ 	.word	0x00000000
        /*0060*/ 	.short	0x0001
        /*0062*/ 	.short	0x0008
        /*0064*/ 	.byte	0x00, 0xf4, 0x21, 0x00


	//----- nvinfo : EIATTR_KPARAM_INFO
	.align		4
.L_23:
        /*0068*/ 	.byte	0x04, 0x17
        /*006a*/ 	.short	(.L_25 - .L_24)
.L_24:
        /*006c*/ 	.word	0x00000000
        /*0070*/ 	.short	0x0000
        /*0072*/ 	.short	0x0000
        /*0074*/ 	.byte	0x00, 0xf4, 0x21, 0x00


	//----- nvinfo : EIATTR_SPARSE_MMA_MASK
	.align		4
.L_25:
        /*0078*/ 	.byte	0x03, 0x50
        /*007a*/ 	.short	0x0000


	//----- nvinfo : EIATTR_MAXREG_COUNT
	.align		4
        /*007c*/ 	.byte	0x03, 0x1b
        /*007e*/ 	.short	0x00ff


	//----- nvinfo : EIATTR_EXIT_INSTR_OFFSETS
	.align		4
        /*0080*/ 	.byte	0x04, 0x1c
        /*0082*/ 	.short	(.L_27 - .L_26)


	//   ....[0]....
.L_26:
        /*0084*/ 	.word	0x00000600


	//   ....[1]....
        /*0088*/ 	.word	0x00000620


	//----- nvinfo : EIATTR_REQNTID
	.align		4
.L_27:
        /*008c*/ 	.byte	0x04, 0x10
        /*008e*/ 	.short	(.L_29 - .L_28)
.L_28:
        /*0090*/ 	.word	0x00000080
        /*0094*/ 	.word	0x00000001
        /*0098*/ 	.word	0x00000001


	//----- nvinfo : EIATTR_CBANK_PARAM_SIZE
	.align		4
.L_29:
        /*009c*/ 	.byte	0x03, 0x19
        /*009e*/ 	.short	0x0034


	//----- nvinfo : EIATTR_PARAM_CBANK
	.align		4
        /*00a0*/ 	.byte	0x04, 0x0a
        /*00a2*/ 	.short	(.L_31 - .L_30)
	.align		4
.L_30:
        /*00a4*/ 	.word	index@(.nv.constant0.triton_poi_fused__native_batch_norm_legit_no_training_relu_5)
        /*00a8*/ 	.short	0x0210
        /*00aa*/ 	.short	0x0034


	//----- nvinfo : EIATTR_SW_WAR
	.align		4
.L_31:
        /*00ac*/ 	.byte	0x04, 0x36
        /*00ae*/ 	.short	(.L_33 - .L_32)
.L_32:
        /*00b0*/ 	.word	0x00000008
.L_33:


//--------------------- .nv.callgraph             --------------------------
	.section	.nv.callgraph,"",@"SHT_CUDA_CALLGRAPH"
	.align	4
	.sectionentsize	8
	.align		4
        /*0000*/ 	.word	0x00000000
	.align		4
        /*0004*/ 	.word	0xffffffff
	.align		4
        /*0008*/ 	.word	0x00000000
	.align		4
        /*000c*/ 	.word	0xfffffffe
	.align		4
        /*0010*/ 	.word	0x00000000
	.align		4
        /*0014*/ 	.word	0xfffffffd
	.align		4
        /*0018*/ 	.word	0x00000000
	.align		4
        /*001c*/ 	.word	0xfffffffc


//--------------------- .nv.constant4             --------------------------
	.section	.nv.constant4,"a",@progbits
	.align	8
	.align		8
.nv.constant4:
        /*0000*/ 	.dword	_$_str
	.align		8
        /*0008*/ 	.dword	_$_str_$_2


//--------------------- .text.triton_poi_fused__native_batch_norm_legit_no_training_relu_5 --------------------------
	.section	.text.triton_poi_fused__native_batch_norm_legit_no_training_relu_5,"ax",@progbits
	.align	128
        .global         triton_poi_fused__native_batch_norm_legit_no_training_relu_5
        .type           triton_poi_fused__native_batch_norm_legit_no_training_relu_5,@function
        .size           triton_poi_fused__native_batch_norm_legit_no_training_relu_5,(.L_x_1 - triton_poi_fused__native_batch_norm_legit_no_training_relu_5)
        .other          triton_poi_fused__native_batch_norm_legit_no_training_relu_5,@"STO_CUDA_ENTRY STV_DEFAULT"
triton_poi_fused__native_batch_norm_legit_no_training_relu_5:
.text.triton_poi_fused__native_batch_norm_legit_no_training_relu_5:
[----:B------:R-:W0:Y:S01]  /*0000*/  LDC R1, c[0x0][0x28] ;  /* 0x00000a00ff017b82 */ /* 0x000e220000000800 */
[----:B------:R-:W1:Y:S07]  /*0010*/  S2R R0, SR_TID.X ;  /* 0x0000000000007919 */ /* 0x000e6e0000002100 */
[----:B------:R-:W2:Y:S01]  /*0020*/  LDC.64 R10, c[0x0][0x220] ;  /* 0x00008800ff0a7b82 */ /* 0x000ea20000000a00 */
[----:B------:R-:W-:Y:S01]  /*0030*/  ULDC.64 UR4, c[0x0][0x208] ;  /* 0x0000820000047ab9 */ /* 0x000fe20000000a00 */
[----:B------:R-:W3:Y:S01]  /*0040*/  S2R R5, SR_CTAID.X ;  /* 0x0000000000057919 */ /* 0x000ee20000002500 */
[----:B-1----:R-:W-:Y:S01]  /*0050*/  IMAD.SHL.U32 R0, R0, 0x2, RZ ;  /* 0x0000000200007824 */ /* 0x002fe200078e00ff */
[----:B---3--:R-:W-:-:S04]  /*0060*/  SHF.R.S32.HI R3, RZ, 0x17, R5 ;  /* 0x00000017ff037819 */ /* 0x008fc80000011405 */
[----:B------:R-:W-:Y:S02]  /*0070*/  LOP3.LUT R0, R0, 0xfe, RZ, 0xc0, !PT ;  /* 0x000000fe00007812 */ /* 0x000fe400078ec0ff */
[----:B------:R-:W-:-:S03]  /*0080*/  SGXT R3, R3, 0x1 ;  /* 0x000000010303781a */ /* 0x000fc60000000200 */
[----:B------:R-:W-:-:S05]  /*0090*/  IMAD R0, R5, 0x100, R0 ;  /* 0x0000010005007824 */ /* 0x000fca00078e0200 */
[-C--:B------:R-:W-:Y:S02]  /*00a0*/  LEA.HI R13, R3, R0.reuse, RZ, 0x6 ;  /* 0x00000000030d7211 */ /* 0x080fe400078f30ff */
[----:B------:R-:W-:Y:S02]  /*00b0*/  SHF.R.S32.HI R3, RZ, 0x1f, R0 ;  /* 0x0000001fff037819 */ /* 0x000fe40000011400 */
[----:B------:R-:W-:Y:S02]  /*00c0*/  SHF.R.S32.HI R6, RZ, 0x6, R13 ;  /* 0x00000006ff067819 */ /* 0x000fe4000001140d */
[----:B------:R-:W-:Y:S02]  /*00d0*/  LEA.HI R7, R3, R0, RZ, 0x3 ;  /* 0x0000000003077211 */ /* 0x000fe400078f18ff */
[----:B------:R-:W-:Y:S02]  /*00e0*/  LEA.HI R2, R6, R6, RZ, 0x2 ;  /* 0x0000000606027211 */ /* 0x000fe400078f10ff */
[----:B------:R-:W-:-:S02]  /*00f0*/  ISETP.GE.AND P0, PT, R0, 0x400, PT ;  /* 0x000004000000780c */ /* 0x000fc40003f06270 */
[----:B------:R-:W-:Y:S02]  /*0100*/  LOP3.LUT R5, R2, 0xfffffffc, RZ, 0xc0, !PT ;  /* 0xfffffffc02057812 */ /* 0x000fe400078ec0ff */
[----:B------:R-:W-:-:S03]  /*0110*/  SHF.R.S32.HI R2, RZ, 0x3, R7 ;  /* 0x00000003ff027819 */ /* 0x000fc60000011407 */
[----:B------:R-:W-:Y:S01]  /*0120*/  IMAD.IADD R6, R6, 0x1, -R5 ;  /* 0x0000000106067824 */ /* 0x000fe200078e0a05 */
[----:B------:R-:W-:Y:S02]  /*0130*/  LEA.HI R3, R2, R2, RZ, 0x3 ;  /* 0x0000000202037211 */ /* 0x000fe400078f18ff */
[----:B------:R-:W-:Y:S01]  /*0140*/  CS2R R4, SRZ ;  /* 0x0000000000047805 */ /* 0x000fe2000001ff00 */
[----:B--2---:R-:W-:Y:S01]  /*0150*/  IMAD.WIDE R10, R6, 0x4, R10 ;  /* 0x00000004060a7825 */ /* 0x004fe200078e020a */
[----:B------:R-:W-:-:S04]  /*0160*/  LOP3.LUT R3, R3, 0xfff8, RZ, 0xc0, !PT ;  /* 0x0000fff803037812 */ /* 0x000fc800078ec0ff */
[----:B------:R-:W2:Y:S01]  /*0170*/  @!P0 LDG.E.EL R4, desc[UR4][R10.64] ;  /* 0x000000040a048981 */ /* 0x000ea2000c2e1900 */
[----:B------:R-:W-:-:S03]  /*0180*/  IMAD.IADD R12, R2, 0x1, -R3 ;  /* 0x00000001020c7824 */ /* 0x000fc600078e0a03 */
[----:B------:R1:W3:Y:S01]  /*0190*/  @!P0 LDG.E.EL R5, desc[UR4][R10.64] ;  /* 0x000000040a058981 */ /* 0x0002e2000c2e1900 */
[----:B------:R-:W-:Y:S02]  /*01a0*/  LOP3.LUT R14, R13, 0xffffffc0, RZ, 0xc0, !PT ;  /* 0xffffffc00d0e7812 */ /* 0x000fe400078ec0ff */
[----:B------:R-:W-:Y:S02]  /*01b0*/  LOP3.LUT R3, R12, 0x80, RZ, 0xc0, !PT ;  /* 0x000000800c037812 */ /* 0x000fe400078ec0ff */
[----:B------:R-:W-:Y:S02]  /*01c0*/  LOP3.LUT R7, R7, 0xfffffff8, RZ, 0xc0, !PT ;  /* 0xfffffff807077812 */ /* 0x000fe400078ec0ff */
[----:B------:R-:W-:Y:S02]  /*01d0*/  LEA.HI R3, R3, R12, RZ, 0x19 ;  /* 0x0000000c03037211 */ /* 0x000fe400078fc8ff */
[----:B------:R-:W-:Y:S02]  /*01e0*/  IADD3 R7, R14, R0, -R7 ;  /* 0x000000000e077210 */ /* 0x000fe40007ffe807 */
[----:B------:R-:W-:-:S02]  /*01f0*/  LOP3.LUT R8, R3, 0xfe, RZ, 0xc0, !PT ;  /* 0x000000fe03087812 */ /* 0x000fc400078ec0ff */
[----:B------:R-:W-:Y:S02]  /*0200*/  PRMT R15, R3, 0x8880, RZ ;  /* 0x00008880030f7816 */ /* 0x000fe400000000ff */
[----:B------:R-:W4:Y:S01]  /*0210*/  LDC.64 R2, c[0x0][0x218] ;  /* 0x00008600ff027b82 */ /* 0x000f220000000a00 */
[----:B------:R-:W-:Y:S01]  /*0220*/  IMAD.MOV R16, RZ, RZ, -R8 ;  /* 0x000000ffff107224 */ /* 0x000fe200078e0a08 */
[----:B------:R-:W-:-:S04]  /*0230*/  SHF.R.S32.HI R13, RZ, 0x1, R15 ;  /* 0x00000001ff0d7819 */ /* 0x000fc8000001140f */
[----:B-1----:R-:W-:Y:S02]  /*0240*/  PRMT R11, R16, 0x7710, RZ ;  /* 0x00007710100b7816 */ /* 0x002fe400000000ff */
[----:B------:R-:W1:Y:S01]  /*0250*/  LDC.64 R8, c[0x0][0x210] ;  /* 0x00008400ff087b82 */ /* 0x000e620000000a00 */
[----:B------:R-:W-:Y:S02]  /*0260*/  PRMT R13, R13, 0x9910, RZ ;  /* 0x000099100d0d7816 */ /* 0x000fe400000000ff */
[----:B------:R-:W-:-:S03]  /*0270*/  IMAD.IADD R12, R12, 0x1, R11 ;  /* 0x000000010c0c7824 */ /* 0x000fc600078e020b */
[----:B------:R-:W-:Y:S02]  /*0280*/  IMAD.MOV.U32 R14, RZ, RZ, R13 ;  /* 0x000000ffff0e7224 */ /* 0x000fe400078e000d */
[----:B------:R-:W-:Y:S01]  /*0290*/  PRMT R15, R12, 0x8880, RZ ;  /* 0x000088800c0f7816 */ /* 0x000fe200000000ff */
[----:B------:R-:W5:Y:S01]  /*02a0*/  LDC.64 R10, c[0x0][0x228] ;  /* 0x00008a00ff0a7b82 */ /* 0x000f620000000a00 */
[----:B------:R-:W-:-:S03]  /*02b0*/  IMAD R7, R14, 0x8, R7 ;  /* 0x000000080e077824 */ /* 0x000fc600078e0207 */
[----:B------:R-:W-:Y:S02]  /*02c0*/  IMAD.MOV.U32 R14, RZ, RZ, R15 ;  /* 0x000000ffff0e7224 */ /* 0x000fe400078e000f */
[----:B----4-:R-:W-:Y:S02]  /*02d0*/  IMAD.WIDE R16, R6, 0x4, R2 ;  /* 0x0000000406107825 */ /* 0x010fe400078e0202 */
[----:B------:R-:W4:Y:S01]  /*02e0*/  LDC.64 R12, c[0x0][0x230] ;  /* 0x00008c00ff0c7b82 */ /* 0x000f220000000a00 */
[----:B------:R-:W-:Y:S01]  /*02f0*/  CS2R R2, SRZ ;  /* 0x0000000000027805 */ /* 0x000fe2000001ff00 */
[----:B------:R-:W-:-:S04]  /*0300*/  IMAD R7, R14, 0x20, R7 ;  /* 0x000000200e077824 */ /* 0x000fc800078e0207 */
[----:B-1----:R-:W-:Y:S01]  /*0310*/  IMAD.WIDE R14, R7, 0x4, R8 ;  /* 0x00000004070e7825 */ /* 0x002fe200078e0208 */
[----:B------:R-:W-:-:S03]  /*0320*/  CS2R R8, SRZ ;  /* 0x0000000000087805 */ /* 0x000fc6000001ff00 */
[----:B------:R-:W-:Y:S01]  /*0330*/  IMAD.MOV.U32 R7, RZ, RZ, RZ ;  /* 0x000000ffff077224 */ /* 0x000fe200078e00ff */
[----:B------:R-:W3:Y:S04]  /*0340*/  @!P0 LDG.E.64 R2, desc[UR4][R14.64] ;  /* 0x000000040e028981 */ /* 0x000ee8000c1e1b00 */
[----:B------:R-:W3:Y:S01]  /*0350*/  @!P0 LDG.E.EL R8, desc[UR4][R16.64] ;  /* 0x0000000410088981 */ /* 0x000ee2000c2e1900 */
[C---:B-----5:R-:W-:Y:S01]  /*0360*/  IMAD.WIDE R18, R6.reuse, 0x4, R10 ;  /* 0x0000000406127825 */ /* 0x060fe200078e020a */
[----:B------:R-:W-:Y:S02]  /*0370*/  CS2R R10, SRZ ;  /* 0x00000000000a7805 */ /* 0x000fe4000001ff00 */
[----:B------:R-:W5:Y:S01]  /*0380*/  @!P0 LDG.E.EL R7, desc[UR4][R16.64] ;  /* 0x0000000410078981 */ /* 0x000f62000c2e1900 */
[----:B----4-:R-:W-:-:S03]  /*0390*/  IMAD.WIDE R12, R6, 0x4, R12 ;  /* 0x00000004060c7825 */ /* 0x010fc600078e020c */
[----:B------:R-:W4:Y:S01]  /*03a0*/  @!P0 LDG.E.EL R10, desc[UR4][R18.64] ;  /* 0x00000004120a8981 */ /* 0x000f22000c2e1900 */
[----:B------:R-:W-:-:S03]  /*03b0*/  IMAD.MOV.U32 R6, RZ, RZ, RZ ;  /* 0x000000ffff067224 */ /* 0x000fc600078e00ff */
[----:B------:R-:W4:Y:S04]  /*03c0*/  @!P0 LDG.E.EL R11, desc[UR4][R18.64] ;  /* 0x00000004120b8981 */ /* 0x000f28000c2e1900 */
[----:B------:R-:W4:Y:S04]  /*03d0*/  @!P0 LDG.E.EL R9, desc[UR4][R12.64] ;  /* 0x000000040c098981 */ /* 0x000f28000c2e1900 */
[----:B------:R1:W4:Y:S02]  /*03e0*/  @!P0 LDG.E.EL R6, desc[UR4][R12.64] ;  /* 0x000000040c068981 */ /* 0x000324000c2e1900 */
[----:B01----:R-:W-:-:S02]  /*03f0*/  IMAD.MOV.U32 R12, RZ, RZ, 0x3e800000 ;  /* 0x3e800000ff0c7424 */ /* 0x003fc400078e00ff */
[----:B--2---:R-:W-:Y:S01]  /*0400*/  FADD R4, R4, 9.9999997473787516356e-06 ;  /* 0x3727c5ac04047421 */ /* 0x004fe20000000000 */
[----:B---3--:R-:W-:-:S03]  /*0410*/  FADD R5, R5, 9.9999997473787516356e-06 ;  /* 0x3727c5ac05057421 */ /* 0x008fc60000000000 */
[----:B------:R-:W0:Y:S08]  /*0420*/  MUFU.SQRT R14, R4 ;  /* 0x00000004000e7308 */ /* 0x000e300000002000 */
[----:B------:R1:W2:Y:S01]  /*0430*/  MUFU.SQRT R15, R5 ;  /* 0x00000005000f7308 */ /* 0x0002a20000002000 */
[C---:B0-----:R-:W-:Y:S02]  /*0440*/  FSETP.GT.AND P1, PT, R14.reuse, 8.50705917302346158658e+37, PT ;  /* 0x7e8000000e00780b */ /* 0x041fe40003f24000 */
[----:B------:R-:W-:Y:S01]  /*0450*/  FSETP.GEU.AND P3, PT, R14, 1.175494350822287508e-38, PT ;  /* 0x008000000e00780b */ /* 0x000fe20003f6e000 */
[----:B-1----:R-:W0:Y:S01]  /*0460*/  LDC.64 R4, c[0x0][0x238] ;  /* 0x00008e00ff047b82 */ /* 0x002e220000000a00 */
[----:B--2---:R-:W-:-:S02]  /*0470*/  FSETP.GT.AND P2, PT, R15, 8.50705917302346158658e+37, PT ;  /* 0x7e8000000f00780b */ /* 0x004fc40003f44000 */
[----:B------:R-:W-:-:S07]  /*0480*/  FSETP.GEU.AND P4, PT, R15, 1.175494350822287508e-38, PT ;  /* 0x008000000f00780b */ /* 0x000fce0003f8e000 */
[----:B------:R-:W-:-:S04]  /*0490*/  @P1 FMUL R14, R14, 0.25 ;  /* 0x3e8000000e0e1820 */ /* 0x000fc80000400000 */
[----:B------:R-:W-:Y:S01]  /*04a0*/  @!P3 FMUL R14, R14, 16777216 ;  /* 0x4b8000000e0eb820 */ /* 0x000fe20000400000 */
[----:B------:R-:W-:-:S04]  /*04b0*/  @P2 FMUL R15, R15, 0.25 ;  /* 0x3e8000000f0f2820 */ /* 0x000fc80000400000 */
[----:B------:R-:W-:Y:S01]  /*04c0*/  @!P4 FMUL R15, R15, 16777216 ;  /* 0x4b8000000f0fc820 */ /* 0x000fe20000400000 */
[----:B------:R-:W1:Y:S01]  /*04d0*/  MUFU.RCP R14, R14 ;  /* 0x0000000e000e7308 */ /* 0x000e620000001000 */
[----:B------:R-:W-:-:S07]  /*04e0*/  FSEL R13, R12, 1, P1 ;  /* 0x3f8000000c0d7808 */ /* 0x000fce0000800000 */
[----:B------:R-:W2:Y:S01]  /*04f0*/  MUFU.RCP R15, R15 ;  /* 0x0000000f000f7308 */ /* 0x000ea20000001000 */
[----:B------:R-:W-:Y:S01]  /*0500*/  FSEL R12, R12, 1, P2 ;  /* 0x3f8000000c0c7808 */ /* 0x000fe20001000000 */
[----:B------:R-:W-:-:S04]  /*0510*/  @!P3 FMUL R13, R13, 16777216 ;  /* 0x4b8000000d0db820 */ /* 0x000fc80000400000 */
[----:B------:R-:W-:Y:S01]  /*0520*/  @!P4 FMUL R12, R12, 16777216 ;  /* 0x4b8000000c0cc820 */ /* 0x000fe20000400000 */
[----:B------:R-:W-:Y:S01]  /*0530*/  FADD R3, -R8, R3 ;  /* 0x0000000308037221 */ /* 0x000fe20000000100 */
[----:B-1----:R-:W-:Y:S01]  /*0540*/  FMUL R13, R14, R13 ;  /* 0x0000000d0e0d7220 */ /* 0x002fe20000400000 */
[----:B-----5:R-:W-:Y:S01]  /*0550*/  FADD R2, -R7, R2 ;  /* 0x0000000207027221 */ /* 0x020fe20000000100 */
[----:B--2---:R-:W-:-:S03]  /*0560*/  FMUL R12, R15, R12 ;  /* 0x0000000c0f0c7220 */ /* 0x004fc60000400000 */
[----:B------:R-:W-:Y:S01]  /*0570*/  FMUL R2, R2, R13 ;  /* 0x0000000d02027220 */ /* 0x000fe20000400000 */
[----:B------:R-:W-:-:S03]  /*0580*/  FMUL R3, R3, R12 ;  /* 0x0000000c03037220 */ /* 0x000fc60000400000 */
[----:B----4-:R-:W-:Y:S01]  /*0590*/  FFMA R2, R2, R10, R9 ;  /* 0x0000000a02027223 */ /* 0x010fe20000000009 */
[----:B------:R-:W-:-:S04]  /*05a0*/  FFMA R3, R3, R11, R6 ;  /* 0x0000000b03037223 */ /* 0x000fc80000000006 */
[----:B------:R-:W-:Y:S02]  /*05b0*/  FSETP.GEU.AND P1, PT, R2, RZ, PT ;  /* 0x000000ff0200720b */ /* 0x000fe40003f2e000 */
[C---:B------:R-:W-:Y:S01]  /*05c0*/  FSETP.GEU.AND P2, PT, R3.reuse, RZ, PT ;  /* 0x000000ff0300720b */ /* 0x040fe20003f4e000 */
[----:B0-----:R-:W-:Y:S01]  /*05d0*/  IMAD.WIDE R4, R0, 0x4, R4 ;  /* 0x0000000400047825 */ /* 0x001fe200078e0204 */
[----:B------:R-:W-:Y:S02]  /*05e0*/  FSEL R2, R2, RZ, P1 ;  /* 0x000000ff02027208 */ /* 0x000fe40000800000 */
[----:B------:R-:W-:Y:S01]  /*05f0*/  FSEL R3, R3, RZ, P2 ;  /* 0x000000ff03037208 */ /* 0x000fe20001000000 */
[----:B------:R-:W-:Y:S08]  /*0600*/  @P0 EXIT ;  /* 0x000000000000094d */ /* 0x000ff00003800000 */
[----:B------:R-:W-:Y:S01]  /*0610*/  STG.E.64 desc[UR4][R4.64], R2 ;  /* 0x0000000204007986 */ /* 0x000fe2000c101b04 */
[----:B------:R-:W-:Y:S05]  /*0620*/  EXIT ;  /* 0x000000000000794d */ /* 0x000fea0003800000 */
.L_x_0:
[----:B------:R-:W-:-:S00]  /*0630*/  BRA `(.L_x_0) ;  /* 0xfffffffc00fc7947 */ /* 0x000fc0000383ffff */
[----:B------:R-:W-:-:S00]  /*0640*/  NOP ;  /* 0x0000000000007918 */ /* 0x000fc00000000000 */
        /* <DEDUP_REMOVED lines=11> */
.L_x_1:


//--------------------- .nv.global.init           --------------------------
	.section	.nv.global.init,"aw",@progbits
.nv.global.init:
	.type		_$_str,@object
	.size		_$_str,(_$_str_$_2 - _$_str)
_$_str:
        /*0000*/ 	.byte	0x5f, 0x5f, 0x43, 0x55, 0x44, 0x41, 0x5f, 0x46, 0x54, 0x5a, 0x00
	.type		_$_str_$_2,@object
	.size		_$_str_$_2,(.L_1 - _$_str_$_2)
_$_str_$_2:
        /*000b*/ 	.byte	0x5f, 0x5f, 0x43, 0x55, 0x44, 0x41, 0x5f, 0x50, 0x52, 0x45, 0x43, 0x5f, 0x53, 0x51, 0x52, 0x54
        /*001b*/ 	.byte	0x00
.L_1:


//--------------------- .nv.constant0.triton_poi_fused__native_batch_norm_legit_no_training_relu_5 --------------------------
	.section	.nv.constant0.triton_poi_fused__native_batch_norm_legit_no_training_relu_5,"a",@progbits
	.sectionflags	@""
	.align	4
.nv.constant0.triton_poi_fused__native_batch_norm_legit_no_training_relu_5:
	.zero		580
